//
// Generated by NVIDIA NVVM Compiler
//
// Compiler Build ID: CL-36424714
// Cuda compilation tools, release 13.0, V13.0.88
// Based on NVVM 20.0.0
//

.version 9.0
.target sm_100
.address_size 64

	// .globl	_Z10mergeBig_kPiS_iiS_S_S_
// _ZZ10mergeBig_kPiS_iiS_S_S_E8A_shared has been demoted
// _ZZ10mergeBig_kPiS_iiS_S_S_E8B_shared has been demoted
// _ZZ10mergeBig_kPiS_iiS_S_S_E6biaisA has been demoted
// _ZZ10mergeBig_kPiS_iiS_S_S_E6biaisB has been demoted

.visible .entry _Z10mergeBig_kPiS_iiS_S_S_(
	.param .u64 .ptr .align 1 _Z10mergeBig_kPiS_iiS_S_S__param_0,
	.param .u64 .ptr .align 1 _Z10mergeBig_kPiS_iiS_S_S__param_1,
	.param .u32 _Z10mergeBig_kPiS_iiS_S_S__param_2,
	.param .u32 _Z10mergeBig_kPiS_iiS_S_S__param_3,
	.param .u64 .ptr .align 1 _Z10mergeBig_kPiS_iiS_S_S__param_4,
	.param .u64 .ptr .align 1 _Z10mergeBig_kPiS_iiS_S_S__param_5,
	.param .u64 .ptr .align 1 _Z10mergeBig_kPiS_iiS_S_S__param_6
)
{
	.reg .pred 	%p<23>;
	.reg .b32 	%r<101>;
	.reg .b64 	%rd<25>;
	// demoted variable
	.shared .align 4 .b8 _ZZ10mergeBig_kPiS_iiS_S_S_E8A_shared[4096];
	// demoted variable
	.shared .align 4 .b8 _ZZ10mergeBig_kPiS_iiS_S_S_E8B_shared[4096];
	// demoted variable
	.shared .align 4 .u32 _ZZ10mergeBig_kPiS_iiS_S_S_E6biaisA;
	// demoted variable
	.shared .align 4 .u32 _ZZ10mergeBig_kPiS_iiS_S_S_E6biaisB;
	ld.param.u64 	%rd6, [_Z10mergeBig_kPiS_iiS_S_S__param_0];
	ld.param.u64 	%rd7, [_Z10mergeBig_kPiS_iiS_S_S__param_1];
	ld.param.u32 	%r92, [_Z10mergeBig_kPiS_iiS_S_S__param_2];
	ld.param.u32 	%r94, [_Z10mergeBig_kPiS_iiS_S_S__param_3];
	ld.param.u64 	%rd8, [_Z10mergeBig_kPiS_iiS_S_S__param_4];
	ld.param.u64 	%rd9, [_Z10mergeBig_kPiS_iiS_S_S__param_5];
	ld.param.u64 	%rd10, [_Z10mergeBig_kPiS_iiS_S_S__param_6];
	cvta.to.global.u64 	%rd1, %rd8;
	cvta.to.global.u64 	%rd2, %rd10;
	cvta.to.global.u64 	%rd3, %rd9;
	mov.u32 	%r1, %ctaid.x;
	setp.eq.s32 	%p1, %r1, 63;
	@%p1 bra 	$L__BB0_3;
	setp.ne.s32 	%p2, %r1, 0;
	@%p2 bra 	$L__BB0_4;
	ld.global.u32 	%r92, [%rd3];
	ld.global.u32 	%r94, [%rd2];
	mov.b32 	%r91, 0;
	mov.u32 	%r93, %r91;
	bra.uni 	$L__BB0_5;
$L__BB0_3:
	ld.global.u32 	%r91, [%rd3+248];
	ld.global.u32 	%r93, [%rd2+248];
	bra.uni 	$L__BB0_5;
$L__BB0_4:
	add.s32 	%r50, %r1, -1;
	mul.wide.u32 	%rd11, %r50, 4;
	add.s64 	%rd12, %rd3, %rd11;
	ld.global.u32 	%r91, [%rd12];
	mul.wide.u32 	%rd13, %r1, 4;
	add.s64 	%rd14, %rd3, %rd13;
	ld.global.u32 	%r92, [%rd14];
	add.s64 	%rd15, %rd2, %rd11;
	ld.global.u32 	%r93, [%rd15];
	add.s64 	%rd16, %rd2, %rd13;
	ld.global.u32 	%r94, [%rd16];
$L__BB0_5:
	mov.u32 	%r14, %ntid.x;
	not.b32 	%r52, %r91;
	add.s32 	%r53, %r14, %r52;
	add.s32 	%r54, %r53, %r92;
	sub.s32 	%r55, %r54, %r93;
	add.s32 	%r56, %r55, %r94;
	div.u32 	%r57, %r56, %r14;
	mov.b32 	%r95, 0;
	st.shared.u32 	[_ZZ10mergeBig_kPiS_iiS_S_S_E6biaisA], %r95;
	st.shared.u32 	[_ZZ10mergeBig_kPiS_iiS_S_S_E6biaisB], %r95;
	mov.u32 	%r15, %tid.x;
	add.s32 	%r16, %r91, %r15;
	shl.b32 	%r58, %r15, 2;
	mov.u32 	%r59, _ZZ10mergeBig_kPiS_iiS_S_S_E8A_shared;
	add.s32 	%r17, %r59, %r58;
	add.s32 	%r18, %r93, %r15;
	mov.u32 	%r60, _ZZ10mergeBig_kPiS_iiS_S_S_E8B_shared;
	add.s32 	%r19, %r60, %r58;
	add.s32 	%r20, %r18, %r91;
	max.s32 	%r21, %r57, 1;
	cvta.to.global.u64 	%rd4, %rd6;
	cvta.to.global.u64 	%rd5, %rd7;
$L__BB0_6:
	bar.sync 	0;
	ld.shared.u32 	%r61, [_ZZ10mergeBig_kPiS_iiS_S_S_E6biaisA];
	add.s32 	%r23, %r16, %r61;
	setp.ge.u32 	%p3, %r23, %r92;
	@%p3 bra 	$L__BB0_8;
	mul.wide.u32 	%rd17, %r23, 4;
	add.s64 	%rd18, %rd4, %rd17;
	ld.global.u32 	%r62, [%rd18];
	st.shared.u32 	[%r17], %r62;
$L__BB0_8:
	ld.shared.u32 	%r63, [_ZZ10mergeBig_kPiS_iiS_S_S_E6biaisB];
	add.s32 	%r24, %r18, %r63;
	setp.ge.u32 	%p4, %r24, %r94;
	@%p4 bra 	$L__BB0_10;
	mul.wide.u32 	%rd19, %r24, 4;
	add.s64 	%rd20, %rd5, %rd19;
	ld.global.u32 	%r64, [%rd20];
	st.shared.u32 	[%r19], %r64;
$L__BB0_10:
	bar.sync 	0;
	ld.shared.u32 	%r65, [_ZZ10mergeBig_kPiS_iiS_S_S_E6biaisA];
	add.s32 	%r66, %r91, %r65;
	sub.s32 	%r67, %r92, %r66;
	ld.shared.u32 	%r68, [_ZZ10mergeBig_kPiS_iiS_S_S_E6biaisB];
	add.s32 	%r69, %r93, %r68;
	sub.s32 	%r70, %r94, %r69;
	max.s32 	%r71, %r67, 0;
	setp.gt.s32 	%p5, %r67, %r14;
	selp.b32 	%r25, %r14, %r71, %p5;
	max.s32 	%r72, %r70, 0;
	setp.gt.s32 	%p6, %r70, %r14;
	selp.b32 	%r26, %r14, %r72, %p6;
	add.s32 	%r73, %r26, %r25;
	setp.ge.u32 	%p7, %r15, %r73;
	@%p7 bra 	$L__BB0_20;
	max.u32 	%r74, %r15, %r25;
	sub.s32 	%r96, %r74, %r25;
	min.u32 	%r98, %r15, %r25;
	mov.u32 	%r97, %r96;
$L__BB0_12:
	sub.s32 	%r75, %r98, %r96;
	abs.s32 	%r76, %r75;
	shr.u32 	%r77, %r76, 31;
	add.s32 	%r78, %r76, %r77;
	shr.s32 	%r79, %r78, 1;
	add.s32 	%r32, %r79, %r97;
	sub.s32 	%r33, %r98, %r79;
	setp.lt.s32 	%p8, %r33, 0;
	setp.gt.s32 	%p9, %r32, %r26;
	or.pred  	%p10, %p8, %p9;
	@%p10 bra 	$L__BB0_27;
	setp.eq.s32 	%p11, %r33, %r25;
	setp.eq.s32 	%p12, %r32, 0;
	or.pred  	%p13, %p11, %p12;
	shl.b32 	%r81, %r33, 2;
	add.s32 	%r34, %r59, %r81;
	shl.b32 	%r83, %r32, 2;
	add.s32 	%r35, %r60, %r83;
	@%p13 bra 	$L__BB0_15;
	ld.shared.u32 	%r85, [%r34];
	ld.shared.u32 	%r86, [%r35+-4];
	setp.le.s32 	%p14, %r85, %r86;
	@%p14 bra 	$L__BB0_27;
$L__BB0_15:
	setp.eq.s32 	%p15, %r32, %r26;
	setp.eq.s32 	%p16, %r33, 0;
	or.pred  	%p17, %p15, %p16;
	@%p17 bra 	$L__BB0_17;
	ld.shared.u32 	%r87, [%r34+-4];
	ld.shared.u32 	%r88, [%r35];
	setp.gt.s32 	%p18, %r87, %r88;
	@%p18 bra 	$L__BB0_26;
$L__BB0_17:
	mad.lo.s32 	%r36, %r95, %r14, %r20;
	setp.lt.s32 	%p19, %r33, %r25;
	@%p19 bra 	$L__BB0_22;
	ld.shared.u32 	%r100, [%r35];
$L__BB0_19:
	mul.wide.s32 	%rd21, %r36, 4;
	add.s64 	%rd22, %rd1, %rd21;
	st.global.u32 	[%rd22], %r100;
	atom.shared.add.u32 	%r89, [_ZZ10mergeBig_kPiS_iiS_S_S_E6biaisB], 1;
$L__BB0_20:
	add.s32 	%r95, %r95, 1;
	setp.ne.s32 	%p22, %r95, %r21;
	@%p22 bra 	$L__BB0_6;
	ret;
$L__BB0_22:
	setp.ne.s32 	%p20, %r32, %r26;
	@%p20 bra 	$L__BB0_24;
	ld.shared.u32 	%r99, [%r34];
	bra.uni 	$L__BB0_25;
$L__BB0_24:
	ld.shared.u32 	%r99, [%r34];
	ld.shared.u32 	%r100, [%r35];
	setp.gt.s32 	%p21, %r99, %r100;
	@%p21 bra 	$L__BB0_19;
$L__BB0_25:
	mul.wide.s32 	%rd23, %r36, 4;
	add.s64 	%rd24, %rd1, %rd23;
	st.global.u32 	[%rd24], %r99;
	atom.shared.add.u32 	%r90, [_ZZ10mergeBig_kPiS_iiS_S_S_E6biaisA], 1;
	bra.uni 	$L__BB0_20;
$L__BB0_26:
	add.s32 	%r98, %r33, -1;
	add.s32 	%r97, %r32, 1;
	bra.uni 	$L__BB0_12;
$L__BB0_27:
	add.s32 	%r96, %r33, 1;
	bra.uni 	$L__BB0_12;

}
	// .globl	_Z9pathBig_kPiS_iiS_S_S_
.visible .entry _Z9pathBig_kPiS_iiS_S_S_(
	.param .u64 .ptr .align 1 _Z9pathBig_kPiS_iiS_S_S__param_0,
	.param .u64 .ptr .align 1 _Z9pathBig_kPiS_iiS_S_S__param_1,
	.param .u32 _Z9pathBig_kPiS_iiS_S_S__param_2,
	.param .u32 _Z9pathBig_kPiS_iiS_S_S__param_3,
	.param .u64 .ptr .align 1 _Z9pathBig_kPiS_iiS_S_S__param_4,
	.param .u64 .ptr .align 1 _Z9pathBig_kPiS_iiS_S_S__param_5,
	.param .u64 .ptr .align 1 _Z9pathBig_kPiS_iiS_S_S__param_6
)
{
	.reg .pred 	%p<17>;
	.reg .b32 	%r<42>;
	.reg .b64 	%rd<24>;

	ld.param.u64 	%rd9, [_Z9pathBig_kPiS_iiS_S_S__param_0];
	ld.param.u64 	%rd6, [_Z9pathBig_kPiS_iiS_S_S__param_1];
	ld.param.u32 	%r19, [_Z9pathBig_kPiS_iiS_S_S__param_2];
	ld.param.u32 	%r20, [_Z9pathBig_kPiS_iiS_S_S__param_3];
	ld.param.u64 	%rd10, [_Z9pathBig_kPiS_iiS_S_S__param_4];
	ld.param.u64 	%rd7, [_Z9pathBig_kPiS_iiS_S_S__param_5];
	ld.param.u64 	%rd8, [_Z9pathBig_kPiS_iiS_S_S__param_6];
	cvta.to.global.u64 	%rd1, %rd10;
	cvta.to.global.u64 	%rd2, %rd9;
	add.s32 	%r21, %r20, %r19;
	shr.s32 	%r22, %r21, 31;
	shr.u32 	%r23, %r22, 26;
	add.s32 	%r24, %r21, %r23;
	shr.s32 	%r25, %r24, 6;
	mov.u32 	%r1, %ctaid.x;
	mad.lo.s32 	%r2, %r25, %r1, %r25;
	setp.eq.s32 	%p1, %r1, 63;
	@%p1 bra 	$L__BB1_15;
	setp.gt.s32 	%p2, %r2, %r19;
	sub.s32 	%r26, %r2, %r19;
	selp.b32 	%r37, %r26, 0, %p2;
	min.s32 	%r39, %r2, %r19;
	cvta.to.global.u64 	%rd3, %rd6;
	mov.u32 	%r38, %r37;
$L__BB1_2:
	sub.s32 	%r27, %r39, %r37;
	abs.s32 	%r28, %r27;
	shr.u32 	%r29, %r28, 31;
	add.s32 	%r30, %r28, %r29;
	shr.s32 	%r31, %r30, 1;
	add.s32 	%r8, %r31, %r38;
	sub.s32 	%r9, %r39, %r31;
	setp.lt.s32 	%p3, %r9, 0;
	setp.gt.s32 	%p4, %r8, %r20;
	or.pred  	%p5, %p3, %p4;
	@%p5 bra 	$L__BB1_17;
	setp.eq.s32 	%p6, %r9, %r19;
	setp.eq.s32 	%p7, %r8, 0;
	or.pred  	%p8, %p6, %p7;
	mul.wide.u32 	%rd11, %r9, 4;
	add.s64 	%rd4, %rd2, %rd11;
	mul.wide.s32 	%rd12, %r8, 4;
	add.s64 	%rd5, %rd3, %rd12;
	@%p8 bra 	$L__BB1_5;
	ld.global.u32 	%r33, [%rd4];
	ld.global.u32 	%r34, [%rd5+-4];
	setp.le.s32 	%p9, %r33, %r34;
	@%p9 bra 	$L__BB1_17;
$L__BB1_5:
	setp.eq.s32 	%p10, %r8, %r20;
	setp.eq.s32 	%p11, %r9, 0;
	or.pred  	%p12, %p10, %p11;
	@%p12 bra 	$L__BB1_7;
	add.s32 	%r39, %r9, -1;
	mul.wide.u32 	%rd13, %r39, 4;
	add.s64 	%rd14, %rd2, %rd13;
	ld.global.u32 	%r35, [%rd14];
	ld.global.u32 	%r36, [%rd5];
	setp.gt.s32 	%p13, %r35, %r36;
	@%p13 bra 	$L__BB1_16;
$L__BB1_7:
	setp.lt.s32 	%p14, %r9, %r19;
	@%p14 bra 	$L__BB1_10;
	ld.global.u32 	%r41, [%rd5];
$L__BB1_9:
	mul.wide.s32 	%rd15, %r2, 4;
	add.s64 	%rd16, %rd1, %rd15;
	st.global.u32 	[%rd16], %r41;
	bra.uni 	$L__BB1_14;
$L__BB1_10:
	setp.ne.s32 	%p15, %r8, %r20;
	@%p15 bra 	$L__BB1_12;
	ld.global.u32 	%r40, [%rd4];
	bra.uni 	$L__BB1_13;
$L__BB1_12:
	ld.global.u32 	%r40, [%rd4];
	ld.global.u32 	%r41, [%rd5];
	setp.gt.s32 	%p16, %r40, %r41;
	@%p16 bra 	$L__BB1_9;
$L__BB1_13:
	mul.wide.s32 	%rd17, %r2, 4;
	add.s64 	%rd18, %rd1, %rd17;
	st.global.u32 	[%rd18], %r40;
$L__BB1_14:
	cvta.to.global.u64 	%rd19, %rd7;
	mul.wide.u32 	%rd20, %r1, 4;
	add.s64 	%rd21, %rd19, %rd20;
	st.global.u32 	[%rd21], %r9;
	cvta.to.global.u64 	%rd22, %rd8;
	add.s64 	%rd23, %rd22, %rd20;
	st.global.u32 	[%rd23], %r8;
$L__BB1_15:
	ret;
$L__BB1_16:
	add.s32 	%r38, %r8, 1;
	bra.uni 	$L__BB1_2;
$L__BB1_17:
	add.s32 	%r37, %r9, 1;
	bra.uni 	$L__BB1_2;

}


// ===== COMPILED SASS (sm_100) =====

	.target	sm_100

	.elftype	@"ET_EXEC"


//--------------------- .note.nv.tkinfo           --------------------------
	.section	.note.nv.tkinfo,"",@"SHT_NOTE"
	.sectionflags	@"SHF_NOTE_NV_TKINFO"
	.tkinfo
        /*0018*/ 	.word	0x00000002
        /*0030*/ 	.string	""
        /*0030*/ 	.string	"ptxas"
        /*0030*/ 	.string	"Cuda compilation tools, release 13.0, V13.0.88"
        /*0030*/ 	.string	"Build cuda_13.0.r13.0/compiler.36424714_0"
        /*0030*/ 	.string	"-arch sm_100 -m 64 "



//--------------------- .note.nv.cuinfo           --------------------------
	.section	.note.nv.cuinfo,"",@"SHT_NOTE"
	.sectionflags	@"SHF_NOTE_NV_CUINFO"
        /*0018*/ 	.short	0x0002
        /*001a*/ 	.short	0x0064
        /*001c*/ 	.short	0x0082
	.zero		2


//--------------------- .nv.info                  --------------------------
	.section	.nv.info,"",@"SHT_CUDA_INFO"
	.align	4


	//----- nvinfo : EIATTR_REGCOUNT
	.align		4
        /*0000*/ 	.byte	0x04, 0x2f
        /*0002*/ 	.short	(.L_1 - .L_0)
	.align		4
.L_0:
        /*0004*/ 	.word	index@(_Z10mergeBig_kPiS_iiS_S_S_)
        /*0008*/ 	.word	0x0000001a


	//----- nvinfo : EIATTR_FRAME_SIZE
	.align		4
.L_1:
        /*000c*/ 	.byte	0x04, 0x11
        /*000e*/ 	.short	(.L_3 - .L_2)
	.align		4
.L_2:
        /*0010*/ 	.word	index@(_Z10mergeBig_kPiS_iiS_S_S_)
        /*0014*/ 	.word	0x00000000


	//----- nvinfo : EIATTR_REGCOUNT
	.align		4
.L_3:
        /*0018*/ 	.byte	0x04, 0x2f
        /*001a*/ 	.short	(.L_5 - .L_4)
	.align		4
.L_4:
        /*001c*/ 	.word	index@(_Z9pathBig_kPiS_iiS_S_S_)
        /*0020*/ 	.word	0x00000016


	//----- nvinfo : EIATTR_FRAME_SIZE
	.align		4
.L_5:
        /*0024*/ 	.byte	0x04, 0x11
        /*0026*/ 	.short	(.L_7 - .L_6)
	.align		4
.L_6:
        /*0028*/ 	.word	index@(_Z9pathBig_kPiS_iiS_S_S_)
        /*002c*/ 	.word	0x00000000


	//----- nvinfo : EIATTR_MIN_STACK_SIZE
	.align		4
.L_7:
        /*0030*/ 	.byte	0x04, 0x12
        /*0032*/ 	.short	(.L_9 - .L_8)
	.align		4
.L_8:
        /*0034*/ 	.word	index@(_Z9pathBig_kPiS_iiS_S_S_)
        /*0038*/ 	.word	0x00000000


	//----- nvinfo : EIATTR_MIN_STACK_SIZE
	.align		4
.L_9:
        /*003c*/ 	.byte	0x04, 0x12
        /*003e*/ 	.short	(.L_11 - .L_10)
	.align		4
.L_10:
        /*0040*/ 	.word	index@(_Z10mergeBig_kPiS_iiS_S_S_)
        /*0044*/ 	.word	0x00000000
.L_11:


//--------------------- .nv.compat                --------------------------
	.section	.nv.compat,"",@"SHT_CUDA_COMPAT_INFO"
	.align	4
        /*0000*/ 	.byte	0x02, 0x09, 0x00, 0x00, 0x02, 0x02, 0x01, 0x00, 0x02, 0x05, 0x05, 0x00, 0x03, 0x07, 0x01, 0x01
        /*0010*/ 	.byte	0x02, 0x03, 0x00, 0x00, 0x02, 0x06, 0x01, 0x00, 0x04, 0x0b, 0x08, 0x00, 0x09, 0x00, 0x00, 0x00
        /*0020*/ 	.byte	0x00, 0x00, 0x00, 0x00


//--------------------- .nv.info._Z9pathBig_kPiS_iiS_S_S_ --------------------------
	.section	.nv.info._Z9pathBig_kPiS_iiS_S_S_,"",@"SHT_CUDA_INFO"
	.sectionflags	@""
	.align	4


	//----- nvinfo : EIATTR_CUDA_API_VERSION
	.align		4
        /*0000*/ 	.byte	0x04, 0x37
        /*0002*/ 	.short	(.L_13 - .L_12)
.L_12:
        /*0004*/ 	.word	0x00000082


	//----- nvinfo : EIATTR_KPARAM_INFO
	.align		4
.L_13:
        /*0008*/ 	.byte	0x04, 0x17
        /*000a*/ 	.short	(.L_15 - .L_14)
.L_14:
        /*000c*/ 	.word	0x00000000
        /*0010*/ 	.short	0x0006
        /*0012*/ 	.short	0x0028
        /*0014*/ 	.byte	0x00, 0xf5, 0x21, 0x00


	//----- nvinfo : EIATTR_KPARAM_INFO
	.align		4
.L_15:
        /*0018*/ 	.byte	0x04, 0x17
        /*001a*/ 	.short	(.L_17 - .L_16)
.L_16:
        /*001c*/ 	.word	0x00000000
        /*0020*/ 	.short	0x0005
        /*0022*/ 	.short	0x0020
        /*0024*/ 	.byte	0x00, 0xf5, 0x21, 0x00


	//----- nvinfo : EIATTR_KPARAM_INFO
	.align		4
.L_17:
        /*0028*/ 	.byte	0x04, 0x17
        /*002a*/ 	.short	(.L_19 - .L_18)
.L_18:
        /*002c*/ 	.word	0x00000000
        /*0030*/ 	.short	0x0004
        /*0032*/ 	.short	0x0018
        /*0034*/ 	.byte	0x00, 0xf5, 0x21, 0x00


	//----- nvinfo : EIATTR_KPARAM_INFO
	.align		4
.L_19:
        /*0038*/ 	.byte	0x04, 0x17
        /*003a*/ 	.short	(.L_21 - .L_20)
.L_20:
        /*003c*/ 	.word	0x00000000
        /*0040*/ 	.short	0x0003
        /*0042*/ 	.short	0x0014
        /*0044*/ 	.byte	0x00, 0xf0, 0x11, 0x00


	//----- nvinfo : EIATTR_KPARAM_INFO
	.align		4
.L_21:
        /*0048*/ 	.byte	0x04, 0x17
        /*004a*/ 	.short	(.L_23 - .L_22)
.L_22:
        /*004c*/ 	.word	0x00000000
        /*0050*/ 	.short	0x0002
        /*0052*/ 	.short	0x0010
        /*0054*/ 	.byte	0x00, 0xf0, 0x11, 0x00


	//----- nvinfo : EIATTR_KPARAM_INFO
	.align		4
.L_23:
        /*0058*/ 	.byte	0x04, 0x17
        /*005a*/ 	.short	(.L_25 - .L_24)
.L_24:
        /*005c*/ 	.word	0x00000000
        /*0060*/ 	.short	0x0001
        /*0062*/ 	.short	0x0008
        /*0064*/ 	.byte	0x00, 0xf5, 0x21, 0x00


	//----- nvinfo : EIATTR_KPARAM_INFO
	.align		4
.L_25:
        /*0068*/ 	.byte	0x04, 0x17
        /*006a*/ 	.short	(.L_27 - .L_26)
.L_26:
        /*006c*/ 	.word	0x00000000
        /*0070*/ 	.short	0x0000
        /*0072*/ 	.short	0x0000
        /*0074*/ 	.byte	0x00, 0xf5, 0x21, 0x00


	//----- nvinfo : EIATTR_SPARSE_MMA_MASK
	.align		4
.L_27:
        /*0078*/ 	.byte	0x03, 0x50
        /*007a*/ 	.short	0x0000


	//----- nvinfo : EIATTR_MAXREG_COUNT
	.align		4
        /*007c*/ 	.byte	0x03, 0x1b
        /*007e*/ 	.short	0x00ff


	//----- nvinfo : EIATTR_MERCURY_ISA_VERSION
	.align		4
        /*0080*/ 	.byte	0x03, 0x5f
        /*0082*/ 	.short	0x0101


	//----- nvinfo : EIATTR_VRC_CTA_INIT_COUNT
	.align		4
        /*0084*/ 	.byte	0x02, 0x4a
	.zero		1
	.zero		1


	//----- nvinfo : EIATTR_EXIT_INSTR_OFFSETS
	.align		4
        /*0088*/ 	.byte	0x04, 0x1c
        /*008a*/ 	.short	(.L_29 - .L_28)


	//   ....[0]....
.L_28:
        /*008c*/ 	.word	0x00000070


	//   ....[1]....
        /*0090*/ 	.word	0x000004b0


	//----- nvinfo : EIATTR_CBANK_PARAM_SIZE
	.align		4
.L_29:
        /*0094*/ 	.byte	0x03, 0x19
        /*0096*/ 	.short	0x0030


	//----- nvinfo : EIATTR_PARAM_CBANK
	.align		4
        /*0098*/ 	.byte	0x04, 0x0a
        /*009a*/ 	.short	(.L_31 - .L_30)
	.align		4
.L_30:
        /*009c*/ 	.word	index@(.nv.constant0._Z9pathBig_kPiS_iiS_S_S_)
        /*00a0*/ 	.short	0x0380
        /*00a2*/ 	.short	0x0030


	//----- nvinfo : EIATTR_SW_WAR
	.align		4
.L_31:
        /*00a4*/ 	.byte	0x04, 0x36
        /*00a6*/ 	.short	(.L_33 - .L_32)
.L_32:
        /*00a8*/ 	.word	0x00000008
.L_33:


//--------------------- .nv.info._Z10mergeBig_kPiS_iiS_S_S_ --------------------------
	.section	.nv.info._Z10mergeBig_kPiS_iiS_S_S_,"",@"SHT_CUDA_INFO"
	.sectionflags	@""
	.align	4


	//----- nvinfo : EIATTR_CUDA_API_VERSION
	.align		4
        /*0000*/ 	.byte	0x04, 0x37
        /*0002*/ 	.short	(.L_35 - .L_34)
.L_34:
        /*0004*/ 	.word	0x00000082


	//----- nvinfo : EIATTR_KPARAM_INFO
	.align		4
.L_35:
        /*0008*/ 	.byte	0x04, 0x17
        /*000a*/ 	.short	(.L_37 - .L_36)
.L_36:
        /*000c*/ 	.word	0x00000000
        /*0010*/ 	.short	0x0006
        /*0012*/ 	.short	0x0028
        /*0014*/ 	.byte	0x00, 0xf5, 0x21, 0x00


	//----- nvinfo : EIATTR_KPARAM_INFO
	.align		4
.L_37:
        /*0018*/ 	.byte	0x04, 0x17
        /*001a*/ 	.short	(.L_39 - .L_38)
.L_38:
        /*001c*/ 	.word	0x00000000
        /*0020*/ 	.short	0x0005
        /*0022*/ 	.short	0x0020
        /*0024*/ 	.byte	0x00, 0xf5, 0x21, 0x00


	//----- nvinfo : EIATTR_KPARAM_INFO
	.align		4
.L_39:
        /*0028*/ 	.byte	0x04, 0x17
        /*002a*/ 	.short	(.L_41 - .L_40)
.L_40:
        /*002c*/ 	.word	0x00000000
        /*0030*/ 	.short	0x0004
        /*0032*/ 	.short	0x0018
        /*0034*/ 	.byte	0x00, 0xf5, 0x21, 0x00


	//----- nvinfo : EIATTR_KPARAM_INFO
	.align		4
.L_41:
        /*0038*/ 	.byte	0x04, 0x17
        /*003a*/ 	.short	(.L_43 - .L_42)
.L_42:
        /*003c*/ 	.word	0x00000000
        /*0040*/ 	.short	0x0003
        /*0042*/ 	.short	0x0014
        /*0044*/ 	.byte	0x00, 0xf0, 0x11, 0x00


	//----- nvinfo : EIATTR_KPARAM_INFO
	.align		4
.L_43:
        /*0048*/ 	.byte	0x04, 0x17
        /*004a*/ 	.short	(.L_45 - .L_44)
.L_44:
        /*004c*/ 	.word	0x00000000
        /*0050*/ 	.short	0x0002
        /*0052*/ 	.short	0x0010
        /*0054*/ 	.byte	0x00, 0xf0, 0x11, 0x00


	//----- nvinfo : EIATTR_KPARAM_INFO
	.align		4
.L_45:
        /*0058*/ 	.byte	0x04, 0x17
        /*005a*/ 	.short	(.L_47 - .L_46)
.L_46:
        /*005c*/ 	.word	0x00000000
        /*0060*/ 	.short	0x0001
        /*0062*/ 	.short	0x0008
        /*0064*/ 	.byte	0x00, 0xf5, 0x21, 0x00


	//----- nvinfo : EIATTR_KPARAM_INFO
	.align		4
.L_47:
        /*0068*/ 	.byte	0x04, 0x17
        /*006a*/ 	.short	(.L_49 - .L_48)
.L_48:
        /*006c*/ 	.word	0x00000000
        /*0070*/ 	.short	0x0000
        /*0072*/ 	.short	0x0000
        /*0074*/ 	.byte	0x00, 0xf5, 0x21, 0x00


	//----- nvinfo : EIATTR_SPARSE_MMA_MASK
	.align		4
.L_49:
        /*0078*/ 	.byte	0x03, 0x50
        /*007a*/ 	.short	0x0000


	//----- nvinfo : EIATTR_MAXREG_COUNT
	.align		4
        /*007c*/ 	.byte	0x03, 0x1b
        /*007e*/ 	.short	0x00ff


	//----- nvinfo : EIATTR_NUM_BARRIERS
	.align		4
        /*0080*/ 	.byte	0x02, 0x4c
        /*0082*/ 	.byte	0x01
	.zero		1


	//----- nvinfo : EIATTR_MERCURY_ISA_VERSION
	.align		4
        /*0084*/ 	.byte	0x03, 0x5f
        /*0086*/ 	.short	0x0101


	//----- nvinfo : EIATTR_VRC_CTA_INIT_COUNT
	.align		4
        /*0088*/ 	.byte	0x02, 0x4a
	.zero		1
	.zero		1


	//----- nvinfo : EIATTR_EXIT_INSTR_OFFSETS
	.align		4
        /*008c*/ 	.byte	0x04, 0x1c
        /*008e*/ 	.short	(.L_51 - .L_50)


	//   ....[0]....
.L_50:
        /*0090*/ 	.word	0x00000b60


	//----- nvinfo : EIATTR_CRS_STACK_SIZE
	.align		4
.L_51:
        /*0094*/ 	.byte	0x04, 0x1e
        /*0096*/ 	.short	(.L_53 - .L_52)
.L_52:
        /*0098*/ 	.word	0x00000000


	//----- nvinfo : EIATTR_CBANK_PARAM_SIZE
	.align		4
.L_53:
        /*009c*/ 	.byte	0x03, 0x19
        /*009e*/ 	.short	0x0030


	//----- nvinfo : EIATTR_PARAM_CBANK
	.align		4
        /*00a0*/ 	.byte	0x04, 0x0a
        /*00a2*/ 	.short	(.L_55 - .L_54)
	.align		4
.L_54:
        /*00a4*/ 	.word	index@(.nv.constant0._Z10mergeBig_kPiS_iiS_S_S_)
        /*00a8*/ 	.short	0x0380
        /*00aa*/ 	.short	0x0030


	//----- nvinfo : EIATTR_SW_WAR
	.align		4
.L_55:
        /*00ac*/ 	.byte	0x04, 0x36
        /*00ae*/ 	.short	(.L_57 - .L_56)
.L_56:
        /*00b0*/ 	.word	0x00000008
.L_57:


//--------------------- .nv.callgraph             --------------------------
	.section	.nv.callgraph,"",@"SHT_CUDA_CALLGRAPH"
	.align	4
	.sectionentsize	8
	.align		4
        /*0000*/ 	.word	0x00000000
	.align		4
        /*0004*/ 	.word	0xffffffff
	.align		4
        /*0008*/ 	.word	0x00000000
	.align		4
        /*000c*/ 	.word	0xfffffffe
	.align		4
        /*0010*/ 	.word	0x00000000
	.align		4
        /*0014*/ 	.word	0xfffffffd
	.align		4
        /*0018*/ 	.word	0x00000000
	.align		4
        /*001c*/ 	.word	0xfffffffc


//--------------------- .text._Z9pathBig_kPiS_iiS_S_S_ --------------------------
	.section	.text._Z9pathBig_kPiS_iiS_S_S_,"ax",@progbits
	.align	128
        .global         _Z9pathBig_kPiS_iiS_S_S_
        .type           _Z9pathBig_kPiS_iiS_S_S_,@function
        .size           _Z9pathBig_kPiS_iiS_S_S_,(.L_x_31 - _Z9pathBig_kPiS_iiS_S_S_)
        .other          _Z9pathBig_kPiS_iiS_S_S_,@"STO_CUDA_ENTRY STV_DEFAULT"
_Z9pathBig_kPiS_iiS_S_S_:
.text._Z9pathBig_kPiS_iiS_S_S_:
[----:B------:R-:W-:Y:S01]  /*0000*/  LDC R1, c[0x0][0x37c] ;  /* 0x0000df00ff017b82 */ /* 0x000fe20000000800 */
[----:B------:R-:W0:Y:S07]  /*0010*/  S2R R3, SR_CTAID.X ;  /* 0x0000000000037919 */ /* 0x000e2e0000002500 */
[----:B------:R-:W1:Y:S02]  /*0020*/  LDC.64 R8, c[0x0][0x390] ;  /* 0x0000e400ff087b82 */ /* 0x000e640000000a00 */
[----:B-1----:R-:W-:-:S05]  /*0030*/  IMAD.IADD R0, R9, 0x1, R8 ;  /* 0x0000000109007824 */ /* 0x002fca00078e0208 */
[----:B------:R-:W-:Y:S02]  /*0040*/  SHF.R.S32.HI R5, RZ, 0x1f, R0 ;  /* 0x0000001fff057819 */ /* 0x000fe40000011400 */
[----:B0-----:R-:W-:Y:S02]  /*0050*/  ISETP.NE.AND P0, PT, R3, 0x3f, PT ;  /* 0x0000003f0300780c */ /* 0x001fe40003f05270 */
[----:B------:R-:W-:-:S11]  /*0060*/  LEA.HI R5, R5, R0, RZ, 0x6 ;  /* 0x0000000005057211 */ /* 0x000fd600078f30ff */
[----:B------:R-:W-:Y:S05]  /*0070*/  @!P0 EXIT ;  /* 0x000000000000894d */ /* 0x000fea0003800000 */
[----:B------:R-:W-:Y:S01]  /*0080*/  SHF.R.S32.HI R0, RZ, 0x6, R5 ;  /* 0x00000006ff007819 */ /* 0x000fe20000011405 */
[----:B------:R-:W0:Y:S01]  /*0090*/  LDC.64 R6, c[0x0][0x388] ;  /* 0x0000e200ff067b82 */ /* 0x000e220000000a00 */
[----:B------:R-:W1:Y:S03]  /*00a0*/  LDCU.64 UR4, c[0x0][0x358] ;  /* 0x00006b00ff0477ac */ /* 0x000e660008000a00 */
[----:B------:R-:W-:Y:S01]  /*00b0*/  IMAD R13, R0, R3, R0 ;  /* 0x00000003000d7224 */ /* 0x000fe200078e0200 */
[----:B------:R-:W2:Y:S03]  /*00c0*/  LDCU UR6, c[0x0][0x394] ;  /* 0x00007280ff0677ac */ /* 0x000ea60008000800 */
[----:B------:R-:W3:Y:S01]  /*00d0*/  LDC.64 R4, c[0x0][0x380] ;  /* 0x0000e000ff047b82 */ /* 0x000ee20000000a00 */
[C---:B------:R-:W-:Y:S01]  /*00e0*/  IMAD.IADD R0, R13.reuse, 0x1, -R8 ;  /* 0x000000010d007824 */ /* 0x040fe200078e0a08 */
[CC--:B------:R-:W-:Y:S01]  /*00f0*/  ISETP.GT.AND P0, PT, R13.reuse, R8.reuse, PT ;  /* 0x000000080d00720c */ /* 0x0c0fe20003f04270 */
[----:B------:R-:W4:Y:S01]  /*0100*/  LDCU UR7, c[0x0][0x390] ;  /* 0x00007200ff0777ac */ /* 0x000f220008000800 */
[----:B------:R-:W-:-:S02]  /*0110*/  VIMNMX R17, PT, PT, R13, R8, PT ;  /* 0x000000080d117248 */ /* 0x000fc40003fe0100 */
[----:B------:R-:W-:-:S05]  /*0120*/  SEL R12, R0, RZ, P0 ;  /* 0x000000ff000c7207 */ /* 0x000fca0000000000 */
[----:B-1----:R-:W-:-:S07]  /*0130*/  IMAD.MOV.U32 R16, RZ, RZ, R12 ;  /* 0x000000ffff107224 */ /* 0x002fce00078e000c */
.L_x_2:
[----:B------:R-:W-:-:S05]  /*0140*/  IMAD.IADD R0, R17, 0x1, -R12 ;  /* 0x0000000111007824 */ /* 0x000fca00078e0a0c */
[----:B------:R-:W-:-:S04]  /*0150*/  IABS R0, R0 ;  /* 0x0000000000007213 */ /* 0x000fc80000000000 */
[----:B------:R-:W-:-:S04]  /*0160*/  LEA.HI R0, R0, R0, RZ, 0x1 ;  /* 0x0000000000007211 */ /* 0x000fc800078f08ff */
[----:B------:R-:W-:-:S05]  /*0170*/  SHF.R.S32.HI R2, RZ, 0x1, R0 ;  /* 0x00000001ff027819 */ /* 0x000fca0000011400 */
[--C-:B------:R-:W-:Y:S02]  /*0180*/  IMAD.IADD R0, R16, 0x1, R2.reuse ;  /* 0x0000000110007824 */ /* 0x100fe400078e0202 */
[----:B------:R-:W-:-:S03]  /*0190*/  IMAD.IADD R2, R17, 0x1, -R2 ;  /* 0x0000000111027824 */ /* 0x000fc600078e0a02 */
[----:B--2---:R-:W-:-:S04]  /*01a0*/  ISETP.GT.AND P0, PT, R0, UR6, PT ;  /* 0x0000000600007c0c */ /* 0x004fc8000bf04270 */
[----:B------:R-:W-:-:S13]  /*01b0*/  ISETP.LT.OR P0, PT, R2, RZ, P0 ;  /* 0x000000ff0200720c */ /* 0x000fda0000701670 */
[----:B------:R-:W-:Y:S05]  /*01c0*/  @P0 BRA `(.L_x_0) ;  /* 0x0000000000240947 */ /* 0x000fea0003800000 */
[----:B------:R-:W-:Y:S01]  /*01d0*/  ISETP.NE.AND P0, PT, R0, RZ, PT ;  /* 0x000000ff0000720c */ /* 0x000fe20003f05270 */
[----:B---3--:R-:W-:-:S03]  /*01e0*/  IMAD.WIDE.U32 R10, R2, 0x4, R4 ;  /* 0x00000004020a7825 */ /* 0x008fc600078e0004 */
[----:B----4-:R-:W-:Y:S01]  /*01f0*/  ISETP.EQ.OR P0, PT, R2, UR7, !P0 ;  /* 0x0000000702007c0c */ /* 0x010fe2000c702670 */
[----:B0-----:R-:W-:-:S12]  /*0200*/  IMAD.WIDE R8, R0, 0x4, R6 ;  /* 0x0000000400087825 */ /* 0x001fd800078e0206 */
[----:B------:R-:W-:Y:S05]  /*0210*/  @P0 BRA `(.L_x_1) ;  /* 0x0000000000180947 */ /* 0x000fea0003800000 */
[----:B------:R-:W2:Y:S04]  /*0220*/  LDG.E R14, desc[UR4][R10.64] ;  /* 0x000000040a0e7981 */ /* 0x000ea8000c1e1900 */
[----:B------:R-:W2:Y:S02]  /*0230*/  LDG.E R15, desc[UR4][R8.64+-0x4] ;  /* 0xfffffc04080f7981 */ /* 0x000ea4000c1e1900 */
[----:B--2---:R-:W-:-:S13]  /*0240*/  ISETP.GT.AND P0, PT, R14, R15, PT ;  /* 0x0000000f0e00720c */ /* 0x004fda0003f04270 */
[----:B------:R-:W-:Y:S05]  /*0250*/  @P0 BRA `(.L_x_1) ;  /* 0x0000000000080947 */ /* 0x000fea0003800000 */
.L_x_0:
[----:B------:R-:W-:Y:S01]  /*0260*/  VIADD R12, R2, 0x1 ;  /* 0x00000001020c7836 */ /* 0x000fe20000000000 */
[----:B------:R-:W-:Y:S06]  /*0270*/  BRA `(.L_x_2) ;  /* 0xfffffffc00b07947 */ /* 0x000fec000383ffff */
.L_x_1:
[----:B------:R-:W-:-:S04]  /*0280*/  ISETP.NE.AND P0, PT, R2, RZ, PT ;  /* 0x000000ff0200720c */ /* 0x000fc80003f05270 */
[----:B------:R-:W-:-:S13]  /*0290*/  ISETP.EQ.OR P0, PT, R0, UR6, !P0 ;  /* 0x0000000600007c0c */ /* 0x000fda000c702670 */
[----:B------:R-:W-:Y:S05]  /*02a0*/  @P0 BRA `(.L_x_3) ;  /* 0x00000000001c0947 */ /* 0x000fea0003800000 */
[----:B------:R-:W-:Y:S01]  /*02b0*/  VIADD R17, R2, 0xffffffff ;  /* 0xffffffff02117836 */ /* 0x000fe20000000000 */
[----:B------:R-:W2:Y:S03]  /*02c0*/  LDG.E R19, desc[UR4][R8.64] ;  /* 0x0000000408137981 */ /* 0x000ea6000c1e1900 */
[----:B------:R-:W-:-:S06]  /*02d0*/  IMAD.WIDE.U32 R14, R17, 0x4, R4 ;  /* 0x00000004110e7825 */ /* 0x000fcc00078e0004 */
[----:B------:R-:W2:Y:S02]  /*02e0*/  LDG.E R14, desc[UR4][R14.64] ;  /* 0x000000040e0e7981 */ /* 0x000ea4000c1e1900 */
[----:B--2---:R-:W-:-:S13]  /*02f0*/  ISETP.GT.AND P0, PT, R14, R19, PT ;  /* 0x000000130e00720c */ /* 0x004fda0003f04270 */
[----:B------:R-:W-:Y:S01]  /*0300*/  @P0 VIADD R16, R0, 0x1 ;  /* 0x0000000100100836 */ /* 0x000fe20000000000 */
[----:B------:R-:W-:Y:S06]  /*0310*/  @P0 BRA `(.L_x_2) ;  /* 0xfffffffc00880947 */ /* 0x000fec000383ffff */
.L_x_3:
[----:B------:R-:W-:-:S13]  /*0320*/  ISETP.GE.AND P0, PT, R2, UR7, PT ;  /* 0x0000000702007c0c */ /* 0x000fda000bf06270 */
[----:B------:R-:W-:Y:S05]  /*0330*/  @!P0 BRA `(.L_x_4) ;  /* 0x0000000000088947 */ /* 0x000fea0003800000 */
[----:B------:R0:W5:Y:S01]  /*0340*/  LDG.E R9, desc[UR4][R8.64] ;  /* 0x0000000408097981 */ /* 0x000162000c1e1900 */
[----:B------:R-:W-:Y:S05]  /*0350*/  BRA `(.L_x_5) ;  /* 0x0000000000307947 */ /* 0x000fea0003800000 */
.L_x_4:
[----:B------:R-:W-:-:S13]  /*0360*/  ISETP.NE.AND P0, PT, R0, UR6, PT ;  /* 0x0000000600007c0c */ /* 0x000fda000bf05270 */
[----:B------:R-:W-:Y:S05]  /*0370*/  @P0 BRA `(.L_x_6) ;  /* 0x0000000000080947 */ /* 0x000fea0003800000 */
[----:B------:R0:W5:Y:S01]  /*0380*/  LDG.E R11, desc[UR4][R10.64] ;  /* 0x000000040a0b7981 */ /* 0x000162000c1e1900 */
[----:B------:R-:W-:Y:S05]  /*0390*/  BRA `(.L_x_7) ;  /* 0x0000000000107947 */ /* 0x000fea0003800000 */
.L_x_6:
[----:B------:R-:W2:Y:S04]  /*03a0*/  LDG.E R11, desc[UR4][R10.64] ;  /* 0x000000040a0b7981 */ /* 0x000ea8000c1e1900 */
[----:B------:R-:W2:Y:S02]  /*03b0*/  LDG.E R9, desc[UR4][R8.64] ;  /* 0x0000000408097981 */ /* 0x000ea4000c1e1900 */
[----:B--2---:R-:W-:-:S13]  /*03c0*/  ISETP.GT.AND P0, PT, R11, R9, PT ;  /* 0x000000090b00720c */ /* 0x004fda0003f04270 */
[----:B------:R-:W-:Y:S05]  /*03d0*/  @P0 BRA `(.L_x_5) ;  /* 0x0000000000100947 */ /* 0x000fea0003800000 */
.L_x_7:
[----:B------:R-:W1:Y:S02]  /*03e0*/  LDC.64 R4, c[0x0][0x398] ;  /* 0x0000e600ff047b82 */ /* 0x000e640000000a00 */
[----:B-1----:R-:W-:-:S05]  /*03f0*/  IMAD.WIDE R4, R13, 0x4, R4 ;  /* 0x000000040d047825 */ /* 0x002fca00078e0204 */
[----:B-----5:R1:W-:Y:S01]  /*0400*/  STG.E desc[UR4][R4.64], R11 ;  /* 0x0000000b04007986 */ /* 0x0203e2000c101904 */
[----:B------:R-:W-:Y:S05]  /*0410*/  BRA `(.L_x_8) ;  /* 0x00000000000c7947 */ /* 0x000fea0003800000 */
.L_x_5:
[----:B------:R-:W1:Y:S02]  /*0420*/  LDC.64 R4, c[0x0][0x398] ;  /* 0x0000e600ff047b82 */ /* 0x000e640000000a00 */
[----:B-1----:R-:W-:-:S05]  /*0430*/  IMAD.WIDE R4, R13, 0x4, R4 ;  /* 0x000000040d047825 */ /* 0x002fca00078e0204 */
[----:B-----5:R2:W-:Y:S02]  /*0440*/  STG.E desc[UR4][R4.64], R9 ;  /* 0x0000000904007986 */ /* 0x0205e4000c101904 */
.L_x_8:
[----:B-12---:R-:W1:Y:S08]  /*0450*/  LDC.64 R4, c[0x0][0x3a0] ;  /* 0x0000e800ff047b82 */ /* 0x006e700000000a00 */
[----:B------:R-:W2:Y:S01]  /*0460*/  LDC.64 R6, c[0x0][0x3a8] ;  /* 0x0000ea00ff067b82 */ /* 0x000ea20000000a00 */
[----:B-1----:R-:W-:-:S05]  /*0470*/  IMAD.WIDE.U32 R4, R3, 0x4, R4 ;  /* 0x0000000403047825 */ /* 0x002fca00078e0004 */
[----:B------:R-:W-:Y:S01]  /*0480*/  STG.E desc[UR4][R4.64], R2 ;  /* 0x0000000204007986 */ /* 0x000fe2000c101904 */
[----:B--2---:R-:W-:-:S05]  /*0490*/  IMAD.WIDE.U32 R6, R3, 0x4, R6 ;  /* 0x0000000403067825 */ /* 0x004fca00078e0006 */
[----:B------:R-:W-:Y:S01]  /*04a0*/  STG.E desc[UR4][R6.64], R0 ;  /* 0x0000000006007986 */ /* 0x000fe2000c101904 */
[----:B------:R-:W-:Y:S05]  /*04b0*/  EXIT ;  /* 0x000000000000794d */ /* 0x000fea0003800000 */
.L_x_9:
[----:B------:R-:W-:-:S00]  /*04c0*/  BRA `(.L_x_9) ;  /* 0xfffffffc00fc7947 */ /* 0x000fc0000383ffff */
[----:B------:R-:W-:-:S00]  /*04d0*/  NOP ;  /* 0x0000000000007918 */ /* 0x000fc00000000000 */
        /* <DEDUP_REMOVED lines=10> */
.L_x_31:


//--------------------- .text._Z10mergeBig_kPiS_iiS_S_S_ --------------------------
	.section	.text._Z10mergeBig_kPiS_iiS_S_S_,"ax",@progbits
	.align	128
        .global         _Z10mergeBig_kPiS_iiS_S_S_
        .type           _Z10mergeBig_kPiS_iiS_S_S_,@function
        .size           _Z10mergeBig_kPiS_iiS_S_S_,(.L_x_32 - _Z10mergeBig_kPiS_iiS_S_S_)
        .other          _Z10mergeBig_kPiS_iiS_S_S_,@"STO_CUDA_ENTRY STV_DEFAULT"
_Z10mergeBig_kPiS_iiS_S_S_:
.text._Z10mergeBig_kPiS_iiS_S_S_:
[----:B------:R-:W-:Y:S01]  /*0000*/  LDC R1, c[0x0][0x37c] ;  /* 0x0000df00ff017b82 */ /* 0x000fe20000000800 */
[----:B------:R-:W0:Y:S01]  /*0010*/  S2R R19, SR_CTAID.X ;  /* 0x0000000000137919 */ /* 0x000e220000002500 */
[----:B------:R-:W1:Y:S01]  /*0020*/  LDCU.64 UR4, c[0x0][0x390] ;  /* 0x00007200ff0477ac */ /* 0x000e620008000a00 */
[----:B------:R-:W2:Y:S01]  /*0030*/  LDCU.64 UR10, c[0x0][0x358] ;  /* 0x00006b00ff0a77ac */ /* 0x000ea20008000a00 */
[----:B-1----:R-:W-:Y:S02]  /*0040*/  IMAD.U32 R3, RZ, RZ, UR4 ;  /* 0x00000004ff037e24 */ /* 0x002fe4000f8e00ff */
[----:B------:R-:W-:Y:S01]  /*0050*/  IMAD.U32 R0, RZ, RZ, UR5 ;  /* 0x00000005ff007e24 */ /* 0x000fe2000f8e00ff */
[----:B0-----:R-:W-:-:S13]  /*0060*/  ISETP.NE.AND P0, PT, R19, 0x3f, PT ;  /* 0x0000003f1300780c */ /* 0x001fda0003f05270 */
[----:B--2---:R-:W-:Y:S05]  /*0070*/  @!P0 BRA `(.L_x_10) ;  /* 0x00000000004c8947 */ /* 0x004fea0003800000 */
[C---:B------:R-:W-:Y:S01]  /*0080*/  ISETP.NE.AND P0, PT, R19.reuse, RZ, PT ;  /* 0x000000ff1300720c */ /* 0x040fe20003f05270 */
[----:B------:R-:W0:Y:S08]  /*0090*/  LDC.64 R12, c[0x0][0x3a0] ;  /* 0x0000e800ff0c7b82 */ /* 0x000e300000000a00 */
[----:B------:R-:W1:Y:S08]  /*00a0*/  LDC.64 R16, c[0x0][0x3a8] ;  /* 0x0000ea00ff107b82 */ /* 0x000e700000000a00 */
[----:B------:R-:W2:Y:S08]  /*00b0*/  @!P0 LDC.64 R6, c[0x0][0x3a0] ;  /* 0x0000e800ff068b82 */ /* 0x000eb00000000a00 */
[----:B------:R-:W3:Y:S01]  /*00c0*/  @!P0 LDC.64 R8, c[0x0][0x3a8] ;  /* 0x0000ea00ff088b82 */ /* 0x000ee20000000a00 */
[----:B--2---:R2:W5:Y:S04]  /*00d0*/  @!P0 LDG.E R3, desc[UR10][R6.64] ;  /* 0x0000000a06038981 */ /* 0x004568000c1e1900 */
[----:B---3--:R2:W5:Y:S01]  /*00e0*/  @!P0 LDG.E R0, desc[UR10][R8.64] ;  /* 0x0000000a08008981 */ /* 0x008562000c1e1900 */
[----:B------:R-:W-:-:S02]  /*00f0*/  @P0 VIADD R15, R19, 0xffffffff ;  /* 0xffffffff130f0836 */ /* 0x000fc40000000000 */
[----:B------:R-:W-:Y:S02]  /*0100*/  @!P0 IMAD.MOV.U32 R2, RZ, RZ, RZ ;  /* 0x000000ffff028224 */ /* 0x000fe400078e00ff */
[----:B0-----:R-:W-:-:S04]  /*0110*/  @P0 IMAD.WIDE.U32 R10, R15, 0x4, R12 ;  /* 0x000000040f0a0825 */ /* 0x001fc800078e000c */
[----:B------:R-:W-:Y:S01]  /*0120*/  @!P0 IMAD.MOV.U32 R5, RZ, RZ, RZ ;  /* 0x000000ffff058224 */ /* 0x000fe200078e00ff */
[----:B------:R2:W5:Y:S01]  /*0130*/  @P0 LDG.E R2, desc[UR10][R10.64] ;  /* 0x0000000a0a020981 */ /* 0x000562000c1e1900 */
[----:B-1----:R-:W-:-:S04]  /*0140*/  @P0 IMAD.WIDE.U32 R14, R15, 0x4, R16 ;  /* 0x000000040f0e0825 */ /* 0x002fc800078e0010 */
[C---:B------:R-:W-:Y:S01]  /*0150*/  @P0 IMAD.WIDE.U32 R12, R19.reuse, 0x4, R12 ;  /* 0x00000004130c0825 */ /* 0x040fe200078e000c */
[----:B------:R2:W5:Y:S03]  /*0160*/  @P0 LDG.E R5, desc[UR10][R14.64] ;  /* 0x0000000a0e050981 */ /* 0x000566000c1e1900 */
[----:B------:R-:W-:Y:S01]  /*0170*/  @P0 IMAD.WIDE.U32 R16, R19, 0x4, R16 ;  /* 0x0000000413100825 */ /* 0x000fe200078e0010 */
[----:B------:R2:W5:Y:S04]  /*0180*/  @P0 LDG.E R3, desc[UR10][R12.64] ;  /* 0x0000000a0c030981 */ /* 0x000568000c1e1900 */
[----:B------:R2:W5:Y:S01]  /*0190*/  @P0 LDG.E R0, desc[UR10][R16.64] ;  /* 0x0000000a10000981 */ /* 0x000562000c1e1900 */
[----:B------:R-:W-:Y:S05]  /*01a0*/  BRA `(.L_x_11) ;  /* 0x0000000000107947 */ /* 0x000fea0003800000 */
.L_x_10:
[----:B------:R-:W0:Y:S08]  /*01b0*/  LDC.64 R6, c[0x0][0x3a0] ;  /* 0x0000e800ff067b82 */ /* 0x000e300000000a00 */
[----:B------:R-:W1:Y:S01]  /*01c0*/  LDC.64 R4, c[0x0][0x3a8] ;  /* 0x0000ea00ff047b82 */ /* 0x000e620000000a00 */
[----:B0-----:R0:W5:Y:S04]  /*01d0*/  LDG.E R2, desc[UR10][R6.64+0xf8] ;  /* 0x0000f80a06027981 */ /* 0x001168000c1e1900 */
[----:B-1----:R0:W5:Y:S02]  /*01e0*/  LDG.E R5, desc[UR10][R4.64+0xf8] ;  /* 0x0000f80a04057981 */ /* 0x002164000c1e1900 */
.L_x_11:
[----:B0-----:R-:W0:Y:S01]  /*01f0*/  LDC R4, c[0x0][0x360] ;  /* 0x0000d800ff047b82 */ /* 0x001e220000000800 */
[----:B--2--5:R-:W-:Y:S01]  /*0200*/  LOP3.LUT R6, RZ, R2, RZ, 0x33, !PT ;  /* 0x00000002ff067212 */ /* 0x024fe200078e33ff */
[----:B------:R-:W-:-:S06]  /*0210*/  UMOV UR4, 0x400 ;  /* 0x0000040000047882 */ /* 0x000fcc0000000000 */
[----:B------:R-:W1:Y:S01]  /*0220*/  S2UR UR5, SR_CgaCtaId ;  /* 0x00000000000579c3 */ /* 0x000e620000008800 */
[----:B0-----:R-:W0:Y:S01]  /*0230*/  I2F.U32.RP R9, R4 ;  /* 0x0000000400097306 */ /* 0x001e220000209000 */
[----:B------:R-:W-:Y:S01]  /*0240*/  IADD3 R8, PT, PT, R3, R4, R6 ;  /* 0x0000000403087210 */ /* 0x000fe20007ffe006 */
[----:B------:R-:W-:Y:S01]  /*0250*/  IMAD.MOV.U32 R6, RZ, RZ, RZ ;  /* 0x000000ffff067224 */ /* 0x000fe200078e00ff */
[----:B------:R-:W-:Y:S01]  /*0260*/  ISETP.NE.U32.AND P2, PT, R4, RZ, PT ;  /* 0x000000ff0400720c */ /* 0x000fe20003f45070 */
[----:B-1----:R-:W-:Y:S02]  /*0270*/  ULEA UR6, UR5, UR4, 0x18 ;  /* 0x0000000405067291 */ /* 0x002fe4000f8ec0ff */
[----:B------:R-:W-:-:S04]  /*0280*/  UIADD3 UR4, UPT, UPT, UR4, 0x1000, URZ ;  /* 0x0000100004047890 */ /* 0x000fc8000fffe0ff */
[----:B------:R-:W-:Y:S01]  /*0290*/  ULEA UR5, UR5, UR4, 0x18 ;  /* 0x0000000405057291 */ /* 0x000fe2000f8ec0ff */
[----:B0-----:R-:W0:Y:S02]  /*02a0*/  MUFU.RCP R9, R9 ;  /* 0x0000000900097308 */ /* 0x001e240000001000 */
[----:B------:R-:W-:Y:S01]  /*02b0*/  STS.64 [UR6+0x2000], RZ ;  /* 0x002000ffff007988 */ /* 0x000fe20008000a06 */
[----:B------:R-:W-:Y:S01]  /*02c0*/  UMOV UR4, URZ ;  /* 0x000000ff00047c82 */ /* 0x000fe20008000000 */
[----:B0-----:R-:W-:-:S04]  /*02d0*/  VIADD R10, R9, 0xffffffe ;  /* 0x0ffffffe090a7836 */ /* 0x001fc80000000000 */
[----:B------:R-:W0:Y:S02]  /*02e0*/  F2I.FTZ.U32.TRUNC.NTZ R7, R10 ;  /* 0x0000000a00077305 */ /* 0x000e24000021f000 */
[----:B0-----:R-:W-:-:S04]  /*02f0*/  IMAD.MOV R11, RZ, RZ, -R7 ;  /* 0x000000ffff0b7224 */ /* 0x001fc800078e0a07 */
[----:B------:R-:W-:-:S04]  /*0300*/  IMAD R11, R11, R4, RZ ;  /* 0x000000040b0b7224 */ /* 0x000fc800078e02ff */
[----:B------:R-:W-:Y:S01]  /*0310*/  IMAD.HI.U32 R6, R7, R11, R6 ;  /* 0x0000000b07067227 */ /* 0x000fe200078e0006 */
[----:B------:R-:W-:-:S05]  /*0320*/  IADD3 R7, PT, PT, R0, R8, -R5 ;  /* 0x0000000800077210 */ /* 0x000fca0007ffe805 */
[----:B------:R-:W-:-:S04]  /*0330*/  IMAD.HI.U32 R12, R6, R7, RZ ;  /* 0x00000007060c7227 */ /* 0x000fc800078e00ff */
[----:B------:R-:W-:-:S04]  /*0340*/  IMAD.MOV R6, RZ, RZ, -R12 ;  /* 0x000000ffff067224 */ /* 0x000fc800078e0a0c */
[----:B------:R-:W-:Y:S02]  /*0350*/  IMAD R7, R4, R6, R7 ;  /* 0x0000000604077224 */ /* 0x000fe400078e0207 */
[----:B------:R-:W0:Y:S03]  /*0360*/  S2R R6, SR_TID.X ;  /* 0x0000000000067919 */ /* 0x000e260000002100 */
[----:B------:R-:W-:-:S13]  /*0370*/  ISETP.GE.U32.AND P0, PT, R7, R4, PT ;  /* 0x000000040700720c */ /* 0x000fda0003f06070 */
[----:B------:R-:W-:Y:S02]  /*0380*/  @P0 IMAD.IADD R7, R7, 0x1, -R4 ;  /* 0x0000000107070824 */ /* 0x000fe400078e0a04 */
[----:B------:R-:W-:-:S03]  /*0390*/  @P0 VIADD R12, R12, 0x1 ;  /* 0x000000010c0c0836 */ /* 0x000fc60000000000 */
[----:B------:R-:W-:Y:S01]  /*03a0*/  ISETP.GE.U32.AND P1, PT, R7, R4, PT ;  /* 0x000000040700720c */ /* 0x000fe20003f26070 */
[C---:B0-----:R-:W-:Y:S01]  /*03b0*/  IMAD.IADD R7, R6.reuse, 0x1, R5 ;  /* 0x0000000106077824 */ /* 0x041fe200078e0205 */
[----:B------:R-:W-:-:S11]  /*03c0*/  LEA R9, R6, UR6, 0x2 ;  /* 0x0000000606097c11 */ /* 0x000fd6000f8e10ff */
[----:B------:R-:W-:Y:S01]  /*03d0*/  @P1 VIADD R12, R12, 0x1 ;  /* 0x000000010c0c1836 */ /* 0x000fe20000000000 */
[----:B------:R-:W-:Y:S01]  /*03e0*/  @!P2 LOP3.LUT R12, RZ, R4, RZ, 0x33, !PT ;  /* 0x00000004ff0ca212 */ /* 0x000fe200078e33ff */
[C-C-:B------:R-:W-:Y:S01]  /*03f0*/  IMAD.IADD R8, R6.reuse, 0x1, R2.reuse ;  /* 0x0000000106087824 */ /* 0x140fe200078e0202 */
[----:B------:R-:W-:Y:S01]  /*0400*/  LEA R10, R6, UR5, 0x2 ;  /* 0x00000005060a7c11 */ /* 0x000fe2000f8e10ff */
[----:B------:R-:W-:Y:S01]  /*0410*/  IMAD.IADD R11, R7, 0x1, R2 ;  /* 0x00000001070b7824 */ /* 0x000fe200078e0202 */
[----:B------:R-:W-:-:S07]  /*0420*/  VIMNMX R12, PT, PT, R12, 0x1, !PT ;  /* 0x000000010c0c7848 */ /* 0x000fce0007fe0100 */
.L_x_29:
[----:B0-----:R-:W0:Y:S08]  /*0430*/  S2UR UR7, SR_CgaCtaId ;  /* 0x00000000000779c3 */ /* 0x001e300000008800 */
[----:B------:R-:W-:Y:S06]  /*0440*/  BAR.SYNC.DEFER_BLOCKING 0x0 ;  /* 0x0000000000007b1d */ /* 0x000fec0000010000 */
[----:B------:R-:W-:Y:S01]  /*0450*/  UMOV UR6, 0x400 ;  /* 0x0000040000067882 */ /* 0x000fe20000000000 */
[----:B------:R-:W-:Y:S01]  /*0460*/  BSSY.RECONVERGENT B0, `(.L_x_12) ;  /* 0x000000a000007945 */ /* 0x000fe20003800200 */
[----:B0-----:R-:W-:-:S09]  /*0470*/  ULEA UR7, UR7, UR6, 0x18 ;  /* 0x0000000607077291 */ /* 0x001fd2000f8ec0ff */
[----:B---3--:R-:W0:Y:S02]  /*0480*/  LDS R13, [UR7+0x2000] ;  /* 0x00200007ff0d7984 */ /* 0x008e240008000800 */
[----:B0-----:R-:W-:-:S05]  /*0490*/  IMAD.IADD R13, R8, 0x1, R13 ;  /* 0x00000001080d7824 */ /* 0x001fca00078e020d */
[----:B------:R-:W-:-:S13]  /*04a0*/  ISETP.GE.U32.AND P0, PT, R13, R3, PT ;  /* 0x000000030d00720c */ /* 0x000fda0003f06070 */
[----:B-12---:R-:W-:Y:S05]  /*04b0*/  @P0 BRA `(.L_x_13) ;  /* 0x0000000000100947 */ /* 0x006fea0003800000 */
[----:B------:R-:W0:Y:S02]  /*04c0*/  LDC.64 R14, c[0x0][0x380] ;  /* 0x0000e000ff0e7b82 */ /* 0x000e240000000a00 */
[----:B0-----:R-:W-:-:S06]  /*04d0*/  IMAD.WIDE.U32 R14, R13, 0x4, R14 ;  /* 0x000000040d0e7825 */ /* 0x001fcc00078e000e */
[----:B------:R-:W2:Y:S04]  /*04e0*/  LDG.E R14, desc[UR10][R14.64] ;  /* 0x0000000a0e0e7981 */ /* 0x000ea8000c1e1900 */
[----:B--2---:R0:W-:Y:S02]  /*04f0*/  STS [R9], R14 ;  /* 0x0000000e09007388 */ /* 0x0041e40000000800 */
.L_x_13:
[----:B------:R-:W-:Y:S05]  /*0500*/  BSYNC.RECONVERGENT B0 ;  /* 0x0000000000007941 */ /* 0x000fea0003800200 */
.L_x_12:
[----:B0-----:R-:W0:Y:S01]  /*0510*/  LDS R14, [UR7+0x2004] ;  /* 0x00200407ff0e7984 */ /* 0x001e220008000800 */
[----:B------:R-:W-:Y:S01]  /*0520*/  BSSY.RECONVERGENT B0, `(.L_x_14) ;  /* 0x0000008000007945 */ /* 0x000fe20003800200 */
[----:B0-----:R-:W-:-:S05]  /*0530*/  IMAD.IADD R13, R7, 0x1, R14 ;  /* 0x00000001070d7824 */ /* 0x001fca00078e020e */
[----:B------:R-:W-:-:S13]  /*0540*/  ISETP.GE.U32.AND P0, PT, R13, R0, PT ;  /* 0x000000000d00720c */ /* 0x000fda0003f06070 */
[----:B------:R-:W-:Y:S05]  /*0550*/  @P0 BRA `(.L_x_15) ;  /* 0x0000000000100947 */ /* 0x000fea0003800000 */
[----:B------:R-:W0:Y:S02]  /*0560*/  LDC.64 R14, c[0x0][0x388] ;  /* 0x0000e200ff0e7b82 */ /* 0x000e240000000a00 */
[----:B0-----:R-:W-:-:S06]  /*0570*/  IMAD.WIDE.U32 R14, R13, 0x4, R14 ;  /* 0x000000040d0e7825 */ /* 0x001fcc00078e000e */
[----:B------:R-:W2:Y:S04]  /*0580*/  LDG.E R15, desc[UR10][R14.64] ;  /* 0x0000000a0e0f7981 */ /* 0x000ea8000c1e1900 */
[----:B--2---:R0:W-:Y:S02]  /*0590*/  STS [R10], R15 ;  /* 0x0000000f0a007388 */ /* 0x0041e40000000800 */
.L_x_15:
[----:B------:R-:W-:Y:S05]  /*05a0*/  BSYNC.RECONVERGENT B0 ;  /* 0x0000000000007941 */ /* 0x000fea0003800200 */
.L_x_14:
[----:B------:R-:W-:Y:S06]  /*05b0*/  BAR.SYNC.DEFER_BLOCKING 0x0 ;  /* 0x0000000000007b1d */ /* 0x000fec0000010000 */
[----:B------:R-:W-:Y:S01]  /*05c0*/  BSSY.RECONVERGENT B0, `(.L_x_16) ;  /* 0x0000055000007945 */ /* 0x000fe20003800200 */
[----:B0-----:R-:W0:Y:S02]  /*05d0*/  LDS.64 R14, [UR7+0x2000] ;  /* 0x00200007ff0e7984 */ /* 0x001e240008000a00 */
[----:B0-----:R-:W-:Y:S02]  /*05e0*/  IADD3 R13, PT, PT, R3, -R2, -R14 ;  /* 0x80000002030d7210 */ /* 0x001fe40007ffe80e */
[----:B------:R-:W-:-:S02]  /*05f0*/  IADD3 R15, PT, PT, R0, -R5, -R15 ;  /* 0x80000005000f7210 */ /* 0x000fc40007ffe80f */
[-C--:B------:R-:W-:Y:S02]  /*0600*/  ISETP.GT.AND P0, PT, R13, R4.reuse, PT ;  /* 0x000000040d00720c */ /* 0x080fe40003f04270 */
[----:B------:R-:W-:Y:S02]  /*0610*/  VIMNMX R13, PT, PT, RZ, R13, !PT ;  /* 0x0000000dff0d7248 */ /* 0x000fe40007fe0100 */
[----:B------:R-:W-:Y:S02]  /*0620*/  ISETP.GT.AND P1, PT, R15, R4, PT ;  /* 0x000000040f00720c */ /* 0x000fe40003f24270 */
[----:B------:R-:W-:Y:S02]  /*0630*/  VIMNMX R17, PT, PT, RZ, R15, !PT ;  /* 0x0000000fff117248 */ /* 0x000fe40007fe0100 */
[C---:B------:R-:W-:Y:S02]  /*0640*/  SEL R15, R4.reuse, R13, P0 ;  /* 0x0000000d040f7207 */ /* 0x040fe40000000000 */
[----:B------:R-:W-:-:S05]  /*0650*/  SEL R13, R4, R17, P1 ;  /* 0x00000011040d7207 */ /* 0x000fca0000800000 */
[----:B------:R-:W-:-:S05]  /*0660*/  IMAD.IADD R17, R15, 0x1, R13 ;  /* 0x000000010f117824 */ /* 0x000fca00078e020d */
[----:B------:R-:W-:-:S13]  /*0670*/  ISETP.GE.U32.AND P0, PT, R6, R17, PT ;  /* 0x000000110600720c */ /* 0x000fda0003f06070 */
[----:B------:R-:W-:Y:S05]  /*0680*/  @P0 BRA `(.L_x_17) ;  /* 0x0000000400200947 */ /* 0x000fea0003800000 */
[CC--:B------:R-:W-:Y:S01]  /*0690*/  VIMNMX.U32 R14, PT, PT, R15.reuse, R6.reuse, !PT ;  /* 0x000000060f0e7248 */ /* 0x0c0fe20007fe0000 */
[----:B------:R-:W-:Y:S01]  /*06a0*/  BSSY.RECONVERGENT B1, `(.L_x_18) ;  /* 0x0000027000017945 */ /* 0x000fe20003800200 */
[----:B------:R-:W-:-:S03]  /*06b0*/  VIMNMX.U32 R17, PT, PT, R15, R6, PT ;  /* 0x000000060f117248 */ /* 0x000fc60003fe0000 */
[----:B------:R-:W-:-:S04]  /*06c0*/  IMAD.IADD R14, R14, 0x1, -R15 ;  /* 0x000000010e0e7824 */ /* 0x000fc800078e0a0f */
[----:B------:R-:W-:-:S07]  /*06d0*/  IMAD.MOV.U32 R16, RZ, RZ, R14 ;  /* 0x000000ffff107224 */ /* 0x000fce00078e000e */
.L_x_25:
[----:B------:R-:W-:Y:S01]  /*06e0*/  BSSY.RECONVERGENT B2, `(.L_x_19) ;  /* 0x0000019000027945 */ /* 0x000fe20003800200 */
.L_x_23:
[----:B------:R-:W-:Y:S01]  /*06f0*/  IMAD.IADD R18, R17, 0x1, -R14 ;  /* 0x0000000111127824 */ /* 0x000fe200078e0a0e */
[----:B------:R-:W-:Y:S04]  /*0700*/  BSSY.RELIABLE B3, `(.L_x_20) ;  /* 0x0000014000037945 */ /* 0x000fe80003800100 */
[----:B------:R-:W-:-:S04]  /*0710*/  IABS R18, R18 ;  /* 0x0000001200127213 */ /* 0x000fc80000000000 */
[----:B------:R-:W-:-:S04]  /*0720*/  LEA.HI R18, R18, R18, RZ, 0x1 ;  /* 0x0000001212127211 */ /* 0x000fc800078f08ff */
[----:B------:R-:W-:-:S05]  /*0730*/  SHF.R.S32.HI R18, RZ, 0x1, R18 ;  /* 0x00000001ff127819 */ /* 0x000fca0000011412 */
[--C-:B------:R-:W-:Y:S02]  /*0740*/  IMAD.IADD R20, R16, 0x1, R18.reuse ;  /* 0x0000000110147824 */ /* 0x100fe400078e0212 */
[----:B------:R-:W-:-:S03]  /*0750*/  IMAD.IADD R22, R17, 0x1, -R18 ;  /* 0x0000000111167824 */ /* 0x000fc600078e0a12 */
[----:B------:R-:W-:-:S04]  /*0760*/  ISETP.GT.AND P0, PT, R20, R13, PT ;  /* 0x0000000d1400720c */ /* 0x000fc80003f04270 */
[----:B------:R-:W-:-:S13]  /*0770*/  ISETP.LT.OR P0, PT, R22, RZ, P0 ;  /* 0x000000ff1600720c */ /* 0x000fda0000701670 */
[----:B------:R-:W-:Y:S05]  /*0780*/  @P0 BRA `(.L_x_21) ;  /* 0x00000000002c0947 */ /* 0x000fea0003800000 */
[----:B------:R-:W-:Y:S02]  /*0790*/  ISETP.NE.AND P0, PT, R20, RZ, PT ;  /* 0x000000ff1400720c */ /* 0x000fe40003f05270 */
[C---:B------:R-:W-:Y:S02]  /*07a0*/  LEA R21, R22.reuse, UR7, 0x2 ;  /* 0x0000000716157c11 */ /* 0x040fe4000f8e10ff */
[----:B------:R-:W-:Y:S02]  /*07b0*/  ISETP.EQ.OR P0, PT, R22, R15, !P0 ;  /* 0x0000000f1600720c */ /* 0x000fe40004702670 */
[----:B------:R-:W-:-:S11]  /*07c0*/  LEA R23, R20, UR5, 0x2 ;  /* 0x0000000514177c11 */ /* 0x000fd6000f8e10ff */
[----:B------:R-:W-:Y:S05]  /*07d0*/  @P0 BREAK.RELIABLE B3 ;  /* 0x0000000000030942 */ /* 0x000fea0003800100 */
[----:B------:R-:W-:Y:S05]  /*07e0*/  @P0 BRA `(.L_x_22) ;  /* 0x0000000000200947 */ /* 0x000fea0003800000 */
[----:B------:R-:W-:Y:S04]  /*07f0*/  LDS R18, [R21] ;  /* 0x0000000015127984 */ /* 0x000fe80000000800 */
[----:B------:R-:W0:Y:S02]  /*0800*/  LDS R19, [R23+-0x4] ;  /* 0xfffffc0017137984 */ /* 0x000e240000000800 */
[----:B0-----:R-:W-:-:S13]  /*0810*/  ISETP.GT.AND P0, PT, R18, R19, PT ;  /* 0x000000131200720c */ /* 0x001fda0003f04270 */
[----:B------:R-:W-:Y:S05]  /*0820*/  @P0 BREAK.RELIABLE B3 ;  /* 0x0000000000030942 */ /* 0x000fea0003800100 */
[----:B------:R-:W-:Y:S05]  /*0830*/  @P0 BRA `(.L_x_22) ;  /* 0x00000000000c0947 */ /* 0x000fea0003800000 */
.L_x_21:
[----:B------:R-:W-:Y:S05]  /*0840*/  BSYNC.RELIABLE B3 ;  /* 0x0000000000037941 */ /* 0x000fea0003800100 */
.L_x_20:
[----:B------:R-:W-:Y:S01]  /*0850*/  VIADD R14, R22, 0x1 ;  /* 0x00000001160e7836 */ /* 0x000fe20000000000 */
[----:B------:R-:W-:Y:S06]  /*0860*/  BRA `(.L_x_23) ;  /* 0xfffffffc00a07947 */ /* 0x000fec000383ffff */
.L_x_22:
[----:B------:R-:W-:Y:S05]  /*0870*/  BSYNC.RECONVERGENT B2 ;  /* 0x0000000000027941 */ /* 0x000fea0003800200 */
.L_x_19:
[----:B------:R-:W-:-:S04]  /*0880*/  ISETP.NE.AND P0, PT, R22, RZ, PT ;  /* 0x000000ff1600720c */ /* 0x000fc80003f05270 */
[----:B------:R-:W-:-:S13]  /*0890*/  ISETP.EQ.OR P0, PT, R20, R13, !P0 ;  /* 0x0000000d1400720c */ /* 0x000fda0004702670 */
[----:B------:R-:W-:Y:S05]  /*08a0*/  @P0 BRA `(.L_x_24) ;  /* 0x0000000000180947 */ /* 0x000fea0003800000 */
[----:B------:R-:W-:Y:S04]  /*08b0*/  LDS R16, [R21+-0x4] ;  /* 0xfffffc0015107984 */ /* 0x000fe80000000800 */
[----:B------:R-:W0:Y:S02]  /*08c0*/  LDS R17, [R23] ;  /* 0x0000000017117984 */ /* 0x000e240000000800 */
[----:B0-----:R-:W-:-:S13]  /*08d0*/  ISETP.GT.AND P0, PT, R16, R17, PT ;  /* 0x000000111000720c */ /* 0x001fda0003f04270 */
[----:B------:R-:W-:Y:S02]  /*08e0*/  @P0 VIADD R17, R22, 0xffffffff ;  /* 0xffffffff16110836 */ /* 0x000fe40000000000 */
[----:B------:R-:W-:Y:S01]  /*08f0*/  @P0 VIADD R16, R20, 0x1 ;  /* 0x0000000114100836 */ /* 0x000fe20000000000 */
[----:B------:R-:W-:Y:S06]  /*0900*/  @P0 BRA `(.L_x_25) ;  /* 0xfffffffc00740947 */ /* 0x000fec000383ffff */
.L_x_24:
[----:B------:R-:W-:Y:S05]  /*0910*/  BSYNC.RECONVERGENT B1 ;  /* 0x0000000000017941 */ /* 0x000fea0003800200 */
.L_x_18:
[----:B------:R-:W-:Y:S01]  /*0920*/  ISETP.GE.AND P0, PT, R22, R15, PT ;  /* 0x0000000f1600720c */ /* 0x000fe20003f06270 */
[----:B------:R-:W-:-:S12]  /*0930*/  IMAD R19, R4, UR4, R11 ;  /* 0x0000000404137c24 */ /* 0x000fd8000f8e020b */
[----:B------:R0:W1:Y:S01]  /*0940*/  @P0 LDS R17, [R23] ;  /* 0x0000000017110984 */ /* 0x0000620000000800 */
[----:B------:R-:W-:Y:S05]  /*0950*/  @P0 BRA `(.L_x_26) ;  /* 0x00000000004c0947 */ /* 0x000fea0003800000 */
[----:B------:R-:W-:Y:S01]  /*0960*/  ISETP.NE.AND P0, PT, R20, R13, PT ;  /* 0x0000000d1400720c */ /* 0x000fe20003f05270 */
[----:B------:R-:W-:-:S12]  /*0970*/  BSSY.RELIABLE B1, `(.L_x_27) ;  /* 0x0000008000017945 */ /* 0x000fd80003800100 */
[----:B------:R2:W3:Y:S01]  /*0980*/  @!P0 LDS R13, [R21] ;  /* 0x00000000150d8984 */ /* 0x0004e20000000800 */
[----:B------:R-:W-:Y:S05]  /*0990*/  @!P0 BRA `(.L_x_28) ;  /* 0x0000000000148947 */ /* 0x000fea0003800000 */
[----:B---3--:R-:W-:Y:S04]  /*09a0*/  LDS R13, [R21] ;  /* 0x00000000150d7984 */ /* 0x008fe80000000800 */
[----:B-1----:R-:W1:Y:S02]  /*09b0*/  LDS R17, [R23] ;  /* 0x0000000017117984 */ /* 0x002e640000000800 */
[----:B-1----:R-:W-:-:S13]  /*09c0*/  ISETP.GT.AND P0, PT, R13, R17, PT ;  /* 0x000000110d00720c */ /* 0x002fda0003f04270 */
[----:B------:R-:W-:Y:S05]  /*09d0*/  @P0 BREAK.RELIABLE B1 ;  /* 0x0000000000010942 */ /* 0x000fea0003800100 */
[----:B------:R-:W-:Y:S05]  /*09e0*/  @P0 BRA `(.L_x_26) ;  /* 0x0000000000280947 */ /* 0x000fea0003800000 */
.L_x_28:
[----:B------:R-:W-:Y:S05]  /*09f0*/  BSYNC.RELIABLE B1 ;  /* 0x0000000000017941 */ /* 0x000fea0003800100 */
.L_x_27:
[----:B------:R-:W4:Y:S01]  /*0a00*/  S2UR UR8, SR_CgaCtaId ;  /* 0x00000000000879c3 */ /* 0x000f220000008800 */
[----:B------:R-:W-:Y:S02]  /*0a10*/  UMOV UR6, 0x400 ;  /* 0x0000040000067882 */ /* 0x000fe40000000000 */
[----:B------:R-:W-:-:S05]  /*0a20*/  UIADD3 UR6, UPT, UPT, UR6, 0x2000, URZ ;  /* 0x0000200006067890 */ /* 0x000fca000fffe0ff */
[----:B------:R-:W5:Y:S01]  /*0a30*/  LDC.64 R14, c[0x0][0x398] ;  /* 0x0000e600ff0e7b82 */ /* 0x000f620000000a00 */
[----:B----4-:R-:W-:Y:S01]  /*0a40*/  ULEA UR6, UR8, UR6, 0x18 ;  /* 0x0000000608067291 */ /* 0x010fe2000f8ec0ff */
[----:B-----5:R-:W-:-:S08]  /*0a50*/  IMAD.WIDE R14, R19, 0x4, R14 ;  /* 0x00000004130e7825 */ /* 0x020fd000078e020e */
[----:B------:R-:W-:Y:S04]  /*0a60*/  ATOMS.POPC.INC.32 RZ, [UR6] ;  /* 0x00000000ffff7f8c */ /* 0x000fe8000d800006 */
[----:B---3--:R3:W-:Y:S01]  /*0a70*/  STG.E desc[UR10][R14.64], R13 ;  /* 0x0000000d0e007986 */ /* 0x0087e2000c10190a */
[----:B------:R-:W-:Y:S05]  /*0a80*/  BRA `(.L_x_17) ;  /* 0x0000000000207947 */ /* 0x000fea0003800000 */
.L_x_26:
[----:B------:R-:W3:Y:S01]  /*0a90*/  S2UR UR8, SR_CgaCtaId ;  /* 0x00000000000879c3 */ /* 0x000ee20000008800 */
[----:B------:R-:W-:Y:S02]  /*0aa0*/  UMOV UR6, 0x400 ;  /* 0x0000040000067882 */ /* 0x000fe40000000000 */
[----:B------:R-:W-:-:S05]  /*0ab0*/  UIADD3 UR6, UPT, UPT, UR6, 0x2004, URZ ;  /* 0x0000200406067890 */ /* 0x000fca000fffe0ff */
[----:B------:R-:W4:Y:S01]  /*0ac0*/  LDC.64 R14, c[0x0][0x398] ;  /* 0x0000e600ff0e7b82 */ /* 0x000f220000000a00 */
[----:B---3--:R-:W-:Y:S01]  /*0ad0*/  ULEA UR6, UR8, UR6, 0x18 ;  /* 0x0000000608067291 */ /* 0x008fe2000f8ec0ff */
[----:B----4-:R-:W-:-:S08]  /*0ae0*/  IMAD.WIDE R14, R19, 0x4, R14 ;  /* 0x00000004130e7825 */ /* 0x010fd000078e020e */
[----:B------:R-:W-:Y:S04]  /*0af0*/  ATOMS.POPC.INC.32 RZ, [UR6] ;  /* 0x00000000ffff7f8c */ /* 0x000fe8000d800006 */
[----:B-1----:R1:W-:Y:S02]  /*0b00*/  STG.E desc[UR10][R14.64], R17 ;  /* 0x000000110e007986 */ /* 0x0023e4000c10190a */
.L_x_17:
[----:B------:R-:W-:Y:S05]  /*0b10*/  BSYNC.RECONVERGENT B0 ;  /* 0x0000000000007941 */ /* 0x000fea0003800200 */
.L_x_16:
[----:B------:R-:W-:Y:S05]  /*0b20*/  WARPSYNC.ALL ;  /* 0x0000000000007948 */ /* 0x000fea0003800000 */
[----:B------:R-:W-:-:S06]  /*0b30*/  UIADD3 UR4, UPT, UPT, UR4, 0x1, URZ ;  /* 0x0000000104047890 */ /* 0x000fcc000fffe0ff */
[----:B------:R-:W-:-:S13]  /*0b40*/  ISETP.NE.AND P0, PT, R12, UR4, PT ;  /* 0x000000040c007c0c */ /* 0x000fda000bf05270 */
[----:B------:R-:W-:Y:S05]  /*0b50*/  @P0 BRA `(.L_x_29) ;  /* 0xfffffff800340947 */ /* 0x000fea000383ffff */
[----:B------:R-:W-:Y:S05]  /*0b60*/  EXIT ;  /* 0x000000000000794d */ /* 0x000fea0003800000 */
.L_x_30:
        /* <DEDUP_REMOVED lines=9> */
.L_x_32:


//--------------------- .nv.shared.reserved.0     --------------------------
	.section	.nv.shared.reserved.0,"aw",@nobits
	.weak		__nv_reservedSMEM_offset_0_alias
	.size		__nv_reservedSMEM_offset_0_alias, 0, 64
	.other		__nv_reservedSMEM_offset_0_alias,@"STO_CUDA_RESERVED_SHARED STV_DEFAULT"
__nv_reservedSMEM_offset_0_alias:
	.zero		0
	.zero		64


//--------------------- .nv.shared._Z10mergeBig_kPiS_iiS_S_S_ --------------------------
	.section	.nv.shared._Z10mergeBig_kPiS_iiS_S_S_,"aw",@nobits
	.sectionflags	@""
	.align	4
.nv.shared._Z10mergeBig_kPiS_iiS_S_S_:
	.zero		9224


//--------------------- .nv.constant0._Z9pathBig_kPiS_iiS_S_S_ --------------------------
	.section	.nv.constant0._Z9pathBig_kPiS_iiS_S_S_,"a",@progbits
	.sectionflags	@""
	.align	4
.nv.constant0._Z9pathBig_kPiS_iiS_S_S_:
	.zero		944


//--------------------- .nv.constant0._Z10mergeBig_kPiS_iiS_S_S_ --------------------------
	.section	.nv.constant0._Z10mergeBig_kPiS_iiS_S_S_,"a",@progbits
	.sectionflags	@""
	.align	4
.nv.constant0._Z10mergeBig_kPiS_iiS_S_S_:
	.zero		944


//--------------------- SYMBOLS --------------------------

	.type		.nv.reservedSmem.offset0,@object
	.size		.nv.reservedSmem.offset0,0x4
	.type		.nv.reservedSmem.cap,@object
	.size		.nv.reservedSmem.cap,0x4
